//
// Generated by NVIDIA NVVM Compiler
//
// Compiler Build ID: CL-36424714
// Cuda compilation tools, release 13.0, V13.0.88
// Based on NVVM 20.0.0
//

.version 9.0
.target sm_100
.address_size 64

	// .globl	_Z7dkernelv
.extern .func  (.param .b32 func_retval0) vprintf
(
	.param .b64 vprintf_param_0,
	.param .b64 vprintf_param_1
)
;
.global .align 1 .b8 $str[5] = {37, 100, 32, 10};

.visible .entry _Z7dkernelv()
{
	.local .align 8 .b8 	__local_depot0[8];
	.reg .b64 	%SP;
	.reg .b64 	%SPL;
	.reg .b32 	%r<4>;
	.reg .b64 	%rd<5>;

	mov.u64 	%SPL, __local_depot0;
	cvta.local.u64 	%SP, %SPL;
	add.u64 	%rd1, %SP, 0;
	add.u64 	%rd2, %SPL, 0;
	mov.u32 	%r1, %tid.x;
	st.local.u32 	[%rd2], %r1;
	mov.u64 	%rd3, $str;
	cvta.global.u64 	%rd4, %rd3;
	{ // callseq 0, 0
	.param .b64 param0;
	st.param.b64 	[param0], %rd4;
	.param .b64 param1;
	st.param.b64 	[param1], %rd1;
	.param .b32 retval0;
	call.uni (retval0), 
	vprintf, 
	(
	param0, 
	param1
	);
	ld.param.b32 	%r2, [retval0];
	} // callseq 0
	ret;

}


// ===== COMPILED SASS (sm_100) =====

	.target	sm_100

	.elftype	@"ET_EXEC"


//--------------------- .note.nv.tkinfo           --------------------------
	.section	.note.nv.tkinfo,"",@"SHT_NOTE"
	.sectionflags	@"SHF_NOTE_NV_TKINFO"
	.tkinfo
        /*0018*/ 	.word	0x00000002
        /*0030*/ 	.string	""
        /*0030*/ 	.string	"ptxas"
        /*0030*/ 	.string	"Cuda compilation tools, release 13.0, V13.0.88"
        /*0030*/ 	.string	"Build cuda_13.0.r13.0/compiler.36424714_0"
        /*0030*/ 	.string	"-arch sm_100 -m 64 "



//--------------------- .note.nv.cuinfo           --------------------------
	.section	.note.nv.cuinfo,"",@"SHT_NOTE"
	.sectionflags	@"SHF_NOTE_NV_CUINFO"
        /*0018*/ 	.short	0x0002
        /*001a*/ 	.short	0x0064
        /*001c*/ 	.short	0x0082
	.zero		2


//--------------------- .nv.info                  --------------------------
	.section	.nv.info,"",@"SHT_CUDA_INFO"
	.align	4


	//----- nvinfo : EIATTR_REGCOUNT
	.align		4
        /*0000*/ 	.byte	0x04, 0x2f
        /*0002*/ 	.short	(.L_2 - .L_1)
	.align		4
.L_1:
        /*0004*/ 	.word	index@(_Z7dkernelv)
        /*0008*/ 	.word	0x00000018


	//----- nvinfo : EIATTR_FRAME_SIZE
	.align		4
.L_2:
        /*000c*/ 	.byte	0x04, 0x11
        /*000e*/ 	.short	(.L_4 - .L_3)
	.align		4
.L_3:
        /*0010*/ 	.word	index@(_Z7dkernelv)
        /*0014*/ 	.word	0x00000008


	//----- nvinfo : EIATTR_MIN_STACK_SIZE
	.align		4
.L_4:
        /*0018*/ 	.byte	0x04, 0x12
        /*001a*/ 	.short	(.L_6 - .L_5)
	.align		4
.L_5:
        /*001c*/ 	.word	index@(_Z7dkernelv)
        /*0020*/ 	.word	0x00000008
.L_6:


//--------------------- .nv.compat                --------------------------
	.section	.nv.compat,"",@"SHT_CUDA_COMPAT_INFO"
	.align	4
        /*0000*/ 	.byte	0x02, 0x09, 0x00, 0x00, 0x02, 0x02, 0x01, 0x00, 0x02, 0x05, 0x05, 0x00, 0x03, 0x07, 0x01, 0x01
        /*0010*/ 	.byte	0x02, 0x03, 0x00, 0x00, 0x02, 0x06, 0x01, 0x00, 0x04, 0x0b, 0x08, 0x00, 0x09, 0x00, 0x00, 0x00
        /*0020*/ 	.byte	0x00, 0x00, 0x00, 0x00


//--------------------- .nv.info._Z7dkernelv      --------------------------
	.section	.nv.info._Z7dkernelv,"",@"SHT_CUDA_INFO"
	.sectionflags	@""
	.align	4


	//----- nvinfo : EIATTR_CUDA_API_VERSION
	.align		4
        /*0000*/ 	.byte	0x04, 0x37
        /*0002*/ 	.short	(.L_8 - .L_7)
.L_7:
        /*0004*/ 	.word	0x00000082


	//----- nvinfo : EIATTR_SPARSE_MMA_MASK
	.align		4
.L_8:
        /*0008*/ 	.byte	0x03, 0x50
        /*000a*/ 	.short	0x0000


	//----- nvinfo : EIATTR_MAXREG_COUNT
	.align		4
        /*000c*/ 	.byte	0x03, 0x1b
        /*000e*/ 	.short	0x00ff


	//----- nvinfo : EIATTR_EXTERNS
	.align		4
        /*0010*/ 	.byte	0x04, 0x0f
        /*0012*/ 	.short	(.L_10 - .L_9)


	//   ....[0]....
	.align		4
.L_9:
        /*0014*/ 	.word	index@(vprintf)


	//----- nvinfo : EIATTR_MERCURY_ISA_VERSION
	.align		4
.L_10:
        /*0018*/ 	.byte	0x03, 0x5f
        /*001a*/ 	.short	0x0101


	//----- nvinfo : EIATTR_VRC_CTA_INIT_COUNT
	.align		4
        /*001c*/ 	.byte	0x02, 0x4a
	.zero		1
	.zero		1


	//----- nvinfo : EIATTR_SYSCALL_OFFSETS
	.align		4
        /*0020*/ 	.byte	0x04, 0x46
        /*0022*/ 	.short	(.L_12 - .L_11)


	//   ....[0]....
.L_11:
        /*0024*/ 	.word	0x000000e0


	//----- nvinfo : EIATTR_EXIT_INSTR_OFFSETS
	.align		4
.L_12:
        /*0028*/ 	.byte	0x04, 0x1c
        /*002a*/ 	.short	(.L_14 - .L_13)


	//   ....[0]....
.L_13:
        /*002c*/ 	.word	0x000000f0


	//----- nvinfo : EIATTR_SW_WAR
	.align		4
.L_14:
        /*0030*/ 	.byte	0x04, 0x36
        /*0032*/ 	.short	(.L_16 - .L_15)
.L_15:
        /*0034*/ 	.word	0x00000008
.L_16:


//--------------------- .nv.callgraph             --------------------------
	.section	.nv.callgraph,"",@"SHT_CUDA_CALLGRAPH"
	.align	4
	.sectionentsize	8
	.align		4
        /*0000*/ 	.word	0x00000000
	.align		4
        /*0004*/ 	.word	0xffffffff
	.align		4
        /*0008*/ 	.word	index@(_Z7dkernelv)
	.align		4
        /*000c*/ 	.word	index@(vprintf)
	.align		4
        /*0010*/ 	.word	0x00000000
	.align		4
        /*0014*/ 	.word	0xfffffffe
	.align		4
        /*0018*/ 	.word	0x00000000
	.align		4
        /*001c*/ 	.word	0xfffffffd
	.align		4
        /*0020*/ 	.word	0x00000000
	.align		4
        /*0024*/ 	.word	0xfffffffc


//--------------------- .nv.constant4             --------------------------
	.section	.nv.constant4,"a",@progbits
	.align	8
	.align		8
.nv.constant4:
        /*0000*/ 	.dword	vprintf
	.align		8
        /*0008*/ 	.dword	$str


//--------------------- .text._Z7dkernelv         --------------------------
	.section	.text._Z7dkernelv,"ax",@progbits
	.align	128
        .global         _Z7dkernelv
        .type           _Z7dkernelv,@function
        .size           _Z7dkernelv,(.L_x_2 - _Z7dkernelv)
        .other          _Z7dkernelv,@"STO_CUDA_ENTRY STV_DEFAULT"
_Z7dkernelv:
.text._Z7dkernelv:
[----:B------:R-:W0:Y:S01]  /*0000*/  LDC R1, c[0x0][0x37c] ;  /* 0x0000df00ff017b82 */ /* 0x000e220000000800 */
[----:B------:R-:W1:Y:S01]  /*0010*/  S2R R8, SR_TID.X ;  /* 0x0000000000087919 */ /* 0x000e620000002100 */
[----:B0-----:R-:W-:Y:S01]  /*0020*/  VIADD R1, R1, 0xfffffff8 ;  /* 0xfffffff801017836 */ /* 0x001fe20000000000 */
[----:B------:R-:W-:Y:S01]  /*0030*/  MOV R0, 0x0 ;  /* 0x0000000000007802 */ /* 0x000fe20000000f00 */
[----:B------:R-:W0:Y:S04]  /*0040*/  LDCU UR4, c[0x0][0x2f8] ;  /* 0x00005f00ff0477ac */ /* 0x000e280008000800 */
[----:B------:R2:W3:Y:S01]  /*0050*/  LDC.64 R2, c[0x4][R0] ;  /* 0x0100000000027b82 */ /* 0x0004e20000000a00 */
[----:B------:R-:W4:Y:S01]  /*0060*/  LDCU.64 UR6, c[0x4][0x8] ;  /* 0x01000100ff0677ac */ /* 0x000f220008000a00 */
[----:B------:R-:W5:Y:S01]  /*0070*/  LDCU UR5, c[0x0][0x2fc] ;  /* 0x00005f80ff0577ac */ /* 0x000f620008000800 */
[----:B0-----:R-:W-:Y:S01]  /*0080*/  IADD3 R6, P0, PT, R1, UR4, RZ ;  /* 0x0000000401067c10 */ /* 0x001fe2000ff1e0ff */
[----:B----4-:R-:W-:Y:S01]  /*0090*/  IMAD.U32 R4, RZ, RZ, UR6 ;  /* 0x00000006ff047e24 */ /* 0x010fe2000f8e00ff */
[----:B------:R-:W-:-:S03]  /*00a0*/  MOV R5, UR7 ;  /* 0x0000000700057c02 */ /* 0x000fc60008000f00 */
[----:B-----5:R-:W-:Y:S01]  /*00b0*/  IMAD.X R7, RZ, RZ, UR5, P0 ;  /* 0x00000005ff077e24 */ /* 0x020fe200080e06ff */
[----:B-1----:R2:W-:Y:S07]  /*00c0*/  STL [R1], R8 ;  /* 0x0000000801007387 */ /* 0x0025ee0000100800 */
[----:B------:R-:W-:-:S07]  /*00d0*/  LEPC R20, `(.L_x_0) ;  /* 0x000000001014794e */ /* 0x000fce0000000000 */
[----:B--23--:R-:W-:Y:S05]  /*00e0*/  CALL.ABS.NOINC R2 ;  /* 0x0000000002007343 */ /* 0x00cfea0003c00000 */
.L_x_0:
[----:B------:R-:W-:Y:S05]  /*00f0*/  EXIT ;  /* 0x000000000000794d */ /* 0x000fea0003800000 */
.L_x_1:
[----:B------:R-:W-:-:S00]  /*0100*/  BRA `(.L_x_1) ;  /* 0xfffffffc00fc7947 */ /* 0x000fc0000383ffff */
[----:B------:R-:W-:-:S00]  /*0110*/  NOP ;  /* 0x0000000000007918 */ /* 0x000fc00000000000 */
        /* <DEDUP_REMOVED lines=14> */
.L_x_2:


//--------------------- .nv.global.init           --------------------------
	.section	.nv.global.init,"aw",@progbits
.nv.global.init:
	.type		$str,@object
	.size		$str,(.L_0 - $str)
$str:
        /*0000*/ 	.byte	0x25, 0x64, 0x20, 0x0a, 0x00
.L_0:


//--------------------- .nv.shared.reserved.0     --------------------------
	.section	.nv.shared.reserved.0,"aw",@nobits
	.weak		__nv_reservedSMEM_offset_0_alias
	.size		__nv_reservedSMEM_offset_0_alias, 0, 64
	.other		__nv_reservedSMEM_offset_0_alias,@"STO_CUDA_RESERVED_SHARED STV_DEFAULT"
__nv_reservedSMEM_offset_0_alias:
	.zero		0
	.zero		64


//--------------------- .nv.constant0._Z7dkernelv --------------------------
	.section	.nv.constant0._Z7dkernelv,"a",@progbits
	.sectionflags	@""
	.align	4
.nv.constant0._Z7dkernelv:
	.zero		896


//--------------------- SYMBOLS --------------------------

	.type		.nv.reservedSmem.offset0,@object
	.size		.nv.reservedSmem.offset0,0x4
	.type		vprintf,@function
